//
// Generated by NVIDIA NVVM Compiler
//
// Compiler Build ID: CL-36424714
// Cuda compilation tools, release 13.0, V13.0.88
// Based on NVVM 20.0.0
//

.version 9.0
.target sm_100
.address_size 64

	// .globl	_Z6kerneliiiPf

.visible .entry _Z6kerneliiiPf(
	.param .u32 _Z6kerneliiiPf_param_0,
	.param .u32 _Z6kerneliiiPf_param_1,
	.param .u32 _Z6kerneliiiPf_param_2,
	.param .u64 .ptr .align 1 _Z6kerneliiiPf_param_3
)
{
	.reg .pred 	%p<3>;
	.reg .b32 	%r<10>;
	.reg .b32 	%f<3>;
	.reg .b64 	%rd<5>;

	ld.param.u32 	%r2, [_Z6kerneliiiPf_param_0];
	ld.param.u32 	%r3, [_Z6kerneliiiPf_param_1];
	ld.param.u32 	%r4, [_Z6kerneliiiPf_param_2];
	ld.param.u64 	%rd1, [_Z6kerneliiiPf_param_3];
	mov.u32 	%r5, %ctaid.x;
	mov.u32 	%r6, %ntid.x;
	mov.u32 	%r7, %tid.x;
	mad.lo.s32 	%r1, %r5, %r6, %r7;
	mul.lo.s32 	%r8, %r3, %r2;
	mul.lo.s32 	%r9, %r8, %r4;
	setp.ge.s32 	%p1, %r1, %r9;
	@%p1 bra 	$L__BB0_2;
	cvta.to.global.u64 	%rd2, %rd1;
	mul.wide.s32 	%rd3, %r1, 4;
	add.s64 	%rd4, %rd2, %rd3;
	ld.global.f32 	%f1, [%rd4];
	setp.gt.f32 	%p2, %f1, 0f42FA0000;
	selp.f32 	%f2, 0f437F0000, 0f00000000, %p2;
	st.global.f32 	[%rd4], %f2;
$L__BB0_2:
	ret;

}


// ===== COMPILED SASS (sm_100) =====

	.target	sm_100

	.elftype	@"ET_EXEC"


//--------------------- .note.nv.tkinfo           --------------------------
	.section	.note.nv.tkinfo,"",@"SHT_NOTE"
	.sectionflags	@"SHF_NOTE_NV_TKINFO"
	.tkinfo
        /*0018*/ 	.word	0x00000002
        /*0030*/ 	.string	""
        /*0030*/ 	.string	"ptxas"
        /*0030*/ 	.string	"Cuda compilation tools, release 13.0, V13.0.88"
        /*0030*/ 	.string	"Build cuda_13.0.r13.0/compiler.36424714_0"
        /*0030*/ 	.string	"-arch sm_100 -m 64 "



//--------------------- .note.nv.cuinfo           --------------------------
	.section	.note.nv.cuinfo,"",@"SHT_NOTE"
	.sectionflags	@"SHF_NOTE_NV_CUINFO"
        /*0018*/ 	.short	0x0002
        /*001a*/ 	.short	0x0064
        /*001c*/ 	.short	0x0082
	.zero		2


//--------------------- .nv.info                  --------------------------
	.section	.nv.info,"",@"SHT_CUDA_INFO"
	.align	4


	//----- nvinfo : EIATTR_REGCOUNT
	.align		4
        /*0000*/ 	.byte	0x04, 0x2f
        /*0002*/ 	.short	(.L_1 - .L_0)
	.align		4
.L_0:
        /*0004*/ 	.word	index@(_Z6kerneliiiPf)
        /*0008*/ 	.word	0x00000008


	//----- nvinfo : EIATTR_FRAME_SIZE
	.align		4
.L_1:
        /*000c*/ 	.byte	0x04, 0x11
        /*000e*/ 	.short	(.L_3 - .L_2)
	.align		4
.L_2:
        /*0010*/ 	.word	index@(_Z6kerneliiiPf)
        /*0014*/ 	.word	0x00000000


	//----- nvinfo : EIATTR_MIN_STACK_SIZE
	.align		4
.L_3:
        /*0018*/ 	.byte	0x04, 0x12
        /*001a*/ 	.short	(.L_5 - .L_4)
	.align		4
.L_4:
        /*001c*/ 	.word	index@(_Z6kerneliiiPf)
        /*0020*/ 	.word	0x00000000
.L_5:


//--------------------- .nv.compat                --------------------------
	.section	.nv.compat,"",@"SHT_CUDA_COMPAT_INFO"
	.align	4
        /*0000*/ 	.byte	0x02, 0x09, 0x00, 0x00, 0x02, 0x02, 0x01, 0x00, 0x02, 0x05, 0x05, 0x00, 0x03, 0x07, 0x01, 0x01
        /*0010*/ 	.byte	0x02, 0x03, 0x00, 0x00, 0x02, 0x06, 0x01, 0x00, 0x04, 0x0b, 0x08, 0x00, 0x01, 0x00, 0x00, 0x00
        /*0020*/ 	.byte	0x00, 0x00, 0x00, 0x00


//--------------------- .nv.info._Z6kerneliiiPf   --------------------------
	.section	.nv.info._Z6kerneliiiPf,"",@"SHT_CUDA_INFO"
	.sectionflags	@""
	.align	4


	//----- nvinfo : EIATTR_CUDA_API_VERSION
	.align		4
        /*0000*/ 	.byte	0x04, 0x37
        /*0002*/ 	.short	(.L_7 - .L_6)
.L_6:
        /*0004*/ 	.word	0x00000082


	//----- nvinfo : EIATTR_KPARAM_INFO
	.align		4
.L_7:
        /*0008*/ 	.byte	0x04, 0x17
        /*000a*/ 	.short	(.L_9 - .L_8)
.L_8:
        /*000c*/ 	.word	0x00000000
        /*0010*/ 	.short	0x0003
        /*0012*/ 	.short	0x0010
        /*0014*/ 	.byte	0x00, 0xf5, 0x21, 0x00


	//----- nvinfo : EIATTR_KPARAM_INFO
	.align		4
.L_9:
        /*0018*/ 	.byte	0x04, 0x17
        /*001a*/ 	.short	(.L_11 - .L_10)
.L_10:
        /*001c*/ 	.word	0x00000000
        /*0020*/ 	.short	0x0002
        /*0022*/ 	.short	0x0008
        /*0024*/ 	.byte	0x00, 0xf0, 0x11, 0x00


	//----- nvinfo : EIATTR_KPARAM_INFO
	.align		4
.L_11:
        /*0028*/ 	.byte	0x04, 0x17
        /*002a*/ 	.short	(.L_13 - .L_12)
.L_12:
        /*002c*/ 	.word	0x00000000
        /*0030*/ 	.short	0x0001
        /*0032*/ 	.short	0x0004
        /*0034*/ 	.byte	0x00, 0xf0, 0x11, 0x00


	//----- nvinfo : EIATTR_KPARAM_INFO
	.align		4
.L_13:
        /*0038*/ 	.byte	0x04, 0x17
        /*003a*/ 	.short	(.L_15 - .L_14)
.L_14:
        /*003c*/ 	.word	0x00000000
        /*0040*/ 	.short	0x0000
        /*0042*/ 	.short	0x0000
        /*0044*/ 	.byte	0x00, 0xf0, 0x11, 0x00


	//----- nvinfo : EIATTR_SPARSE_MMA_MASK
	.align		4
.L_15:
        /*0048*/ 	.byte	0x03, 0x50
        /*004a*/ 	.short	0x0000


	//----- nvinfo : EIATTR_MAXREG_COUNT
	.align		4
        /*004c*/ 	.byte	0x03, 0x1b
        /*004e*/ 	.short	0x00ff


	//----- nvinfo : EIATTR_MERCURY_ISA_VERSION
	.align		4
        /*0050*/ 	.byte	0x03, 0x5f
        /*0052*/ 	.short	0x0101


	//----- nvinfo : EIATTR_VRC_CTA_INIT_COUNT
	.align		4
        /*0054*/ 	.byte	0x02, 0x4a
	.zero		1
	.zero		1


	//----- nvinfo : EIATTR_EXIT_INSTR_OFFSETS
	.align		4
        /*0058*/ 	.byte	0x04, 0x1c
        /*005a*/ 	.short	(.L_17 - .L_16)


	//   ....[0]....
.L_16:
        /*005c*/ 	.word	0x000000a0


	//   ....[1]....
        /*0060*/ 	.word	0x00000120


	//----- nvinfo : EIATTR_CBANK_PARAM_SIZE
	.align		4
.L_17:
        /*0064*/ 	.byte	0x03, 0x19
        /*0066*/ 	.short	0x0018


	//----- nvinfo : EIATTR_PARAM_CBANK
	.align		4
        /*0068*/ 	.byte	0x04, 0x0a
        /*006a*/ 	.short	(.L_19 - .L_18)
	.align		4
.L_18:
        /*006c*/ 	.word	index@(.nv.constant0._Z6kerneliiiPf)
        /*0070*/ 	.short	0x0380
        /*0072*/ 	.short	0x0018


	//----- nvinfo : EIATTR_SW_WAR
	.align		4
.L_19:
        /*0074*/ 	.byte	0x04, 0x36
        /*0076*/ 	.short	(.L_21 - .L_20)
.L_20:
        /*0078*/ 	.word	0x00000008
.L_21:


//--------------------- .nv.callgraph             --------------------------
	.section	.nv.callgraph,"",@"SHT_CUDA_CALLGRAPH"
	.align	4
	.sectionentsize	8
	.align		4
        /*0000*/ 	.word	0x00000000
	.align		4
        /*0004*/ 	.word	0xffffffff
	.align		4
        /*0008*/ 	.word	0x00000000
	.align		4
        /*000c*/ 	.word	0xfffffffe
	.align		4
        /*0010*/ 	.word	0x00000000
	.align		4
        /*0014*/ 	.word	0xfffffffd
	.align		4
        /*0018*/ 	.word	0x00000000
	.align		4
        /*001c*/ 	.word	0xfffffffc


//--------------------- .text._Z6kerneliiiPf      --------------------------
	.section	.text._Z6kerneliiiPf,"ax",@progbits
	.align	128
        .global         _Z6kerneliiiPf
        .type           _Z6kerneliiiPf,@function
        .size           _Z6kerneliiiPf,(.L_x_1 - _Z6kerneliiiPf)
        .other          _Z6kerneliiiPf,@"STO_CUDA_ENTRY STV_DEFAULT"
_Z6kerneliiiPf:
.text._Z6kerneliiiPf:
[----:B------:R-:W-:Y:S01]  /*0000*/  LDC R1, c[0x0][0x37c] ;  /* 0x0000df00ff017b82 */ /* 0x000fe20000000800 */
[----:B------:R-:W0:Y:S07]  /*0010*/  S2R R0, SR_TID.X ;  /* 0x0000000000007919 */ /* 0x000e2e0000002100 */
[----:B------:R-:W0:Y:S01]  /*0020*/  S2UR UR7, SR_CTAID.X ;  /* 0x00000000000779c3 */ /* 0x000e220000002500 */
[----:B------:R-:W1:Y:S01]  /*0030*/  LDCU.64 UR4, c[0x0][0x380] ;  /* 0x00007000ff0477ac */ /* 0x000e620008000a00 */
[----:B------:R-:W2:Y:S06]  /*0040*/  LDCU UR6, c[0x0][0x388] ;  /* 0x00007100ff0677ac */ /* 0x000eac0008000800 */
[----:B------:R-:W0:Y:S01]  /*0050*/  LDC R5, c[0x0][0x360] ;  /* 0x0000d800ff057b82 */ /* 0x000e220000000800 */
[----:B-1----:R-:W-:-:S04]  /*0060*/  UIMAD UR4, UR5, UR4, URZ ;  /* 0x00000004050472a4 */ /* 0x002fc8000f8e02ff */
[----:B--2---:R-:W-:Y:S01]  /*0070*/  UIMAD UR4, UR4, UR6, URZ ;  /* 0x00000006040472a4 */ /* 0x004fe2000f8e02ff */
[----:B0-----:R-:W-:-:S05]  /*0080*/  IMAD R5, R5, UR7, R0 ;  /* 0x0000000705057c24 */ /* 0x001fca000f8e0200 */
[----:B------:R-:W-:-:S13]  /*0090*/  ISETP.GE.AND P0, PT, R5, UR4, PT ;  /* 0x0000000405007c0c */ /* 0x000fda000bf06270 */
[----:B------:R-:W-:Y:S05]  /*00a0*/  @P0 EXIT ;  /* 0x000000000000094d */ /* 0x000fea0003800000 */
[----:B------:R-:W0:Y:S01]  /*00b0*/  LDC.64 R2, c[0x0][0x390] ;  /* 0x0000e400ff027b82 */ /* 0x000e220000000a00 */
[----:B------:R-:W1:Y:S01]  /*00c0*/  LDCU.64 UR4, c[0x0][0x358] ;  /* 0x00006b00ff0477ac */ /* 0x000e620008000a00 */
[----:B0-----:R-:W-:-:S05]  /*00d0*/  IMAD.WIDE R2, R5, 0x4, R2 ;  /* 0x0000000405027825 */ /* 0x001fca00078e0202 */
[----:B-1----:R-:W2:Y:S02]  /*00e0*/  LDG.E R0, desc[UR4][R2.64] ;  /* 0x0000000402007981 */ /* 0x002ea4000c1e1900 */
[----:B--2---:R-:W-:-:S04]  /*00f0*/  FSETP.GT.AND P0, PT, R0, 125, PT ;  /* 0x42fa00000000780b */ /* 0x004fc80003f04000 */
[----:B------:R-:W-:-:S05]  /*0100*/  FSEL R5, RZ, 255, !P0 ;  /* 0x437f0000ff057808 */ /* 0x000fca0004000000 */
[----:B------:R-:W-:Y:S01]  /*0110*/  STG.E desc[UR4][R2.64], R5 ;  /* 0x0000000502007986 */ /* 0x000fe2000c101904 */
[----:B------:R-:W-:Y:S05]  /*0120*/  EXIT ;  /* 0x000000000000794d */ /* 0x000fea0003800000 */
.L_x_0:
[----:B------:R-:W-:-:S00]  /*0130*/  BRA `(.L_x_0) ;  /* 0xfffffffc00fc7947 */ /* 0x000fc0000383ffff */
[----:B------:R-:W-:-:S00]  /*0140*/  NOP ;  /* 0x0000000000007918 */ /* 0x000fc00000000000 */
        /* <DEDUP_REMOVED lines=11> */
.L_x_1:


//--------------------- .nv.shared.reserved.0     --------------------------
	.section	.nv.shared.reserved.0,"aw",@nobits
	.weak		__nv_reservedSMEM_offset_0_alias
	.size		__nv_reservedSMEM_offset_0_alias, 0, 64
	.other		__nv_reservedSMEM_offset_0_alias,@"STO_CUDA_RESERVED_SHARED STV_DEFAULT"
__nv_reservedSMEM_offset_0_alias:
	.zero		0
	.zero		64


//--------------------- .nv.constant0._Z6kerneliiiPf --------------------------
	.section	.nv.constant0._Z6kerneliiiPf,"a",@progbits
	.sectionflags	@""
	.align	4
.nv.constant0._Z6kerneliiiPf:
	.zero		920


//--------------------- SYMBOLS --------------------------

	.type		.nv.reservedSmem.offset0,@object
	.size		.nv.reservedSmem.offset0,0x4
